	.headerflags	@"EF_CUDA_TEXMODE_UNIFIED EF_CUDA_64BIT_ADDRESS EF_CUDA_ACCELERATORS EF_CUDA_SM90 EF_CUDA_VIRTUAL_SM(EF_CUDA_SM90)"
	.elftype	@"ET_EXEC"


//--------------------- .nv.info                  --------------------------
	.section	.nv.info,"",@"SHT_CUDA_INFO"
	.align	4


	//----- nvinfo : EIATTR_REGCOUNT
	.align		4
        /*0000*/ 	.byte	0x04, 0x2f
        /*0002*/ 	.short	(.L_1 - .L_0)
	.align		4
.L_0:
        /*0004*/ 	.word	index@(triton_poi_fused_convolution_16)
        /*0008*/ 	.word	0x00000019


	//----- nvinfo : EIATTR_MIN_STACK_SIZE
	.align		4
.L_1:
        /*000c*/ 	.byte	0x04, 0x12
        /*000e*/ 	.short	(.L_3 - .L_2)
	.align		4
.L_2:
        /*0010*/ 	.word	index@(triton_poi_fused_convolution_16)
        /*0014*/ 	.word	0x00000000


	//----- nvinfo : EIATTR_FRAME_SIZE
	.align		4
.L_3:
        /*0018*/ 	.byte	0x04, 0x11
        /*001a*/ 	.short	(.L_5 - .L_4)
	.align		4
.L_4:
        /*001c*/ 	.word	index@(triton_poi_fused_convolution_16)
        /*0020*/ 	.word	0x00000000


	//----- nvinfo : EIATTR_MIN_STACK_SIZE
	.align		4
.L_5:
        /*0024*/ 	.byte	0x04, 0x12
        /*0026*/ 	.short	(.L_7 - .L_6)
	.align		4
.L_6:
        /*0028*/ 	.word	index@(triton_poi_fused_convolution_16)
        /*002c*/ 	.word	0x00000000
.L_7:


//--------------------- .nv.info.triton_poi_fused_convolution_16 --------------------------
	.section	.nv.info.triton_poi_fused_convolution_16,"",@"SHT_CUDA_INFO"
	.sectionflags	@""
	.align	4


	//----- nvinfo : EIATTR_CUDA_API_VERSION
	.align		4
        /*0000*/ 	.byte	0x04, 0x37
        /*0002*/ 	.short	(.L_9 - .L_8)
.L_8:
        /*0004*/ 	.word	0x0000007c


	//----- nvinfo : EIATTR_KPARAM_INFO
	.align		4
.L_9:
        /*0008*/ 	.byte	0x04, 0x17
        /*000a*/ 	.short	(.L_11 - .L_10)
.L_10:
        /*000c*/ 	.word	0x00000000
        /*0010*/ 	.short	0x0004
        /*0012*/ 	.short	0x001c
        /*0014*/ 	.byte	0x00, 0xf0, 0x11, 0x00


	//----- nvinfo : EIATTR_KPARAM_INFO
	.align		4
.L_11:
        /*0018*/ 	.byte	0x04, 0x17
        /*001a*/ 	.short	(.L_13 - .L_12)
.L_12:
        /*001c*/ 	.word	0x00000000
        /*0020*/ 	.short	0x0003
        /*0022*/ 	.short	0x0018
        /*0024*/ 	.byte	0x00, 0xf0, 0x11, 0x00


	//----- nvinfo : EIATTR_KPARAM_INFO
	.align		4
.L_13:
        /*0028*/ 	.byte	0x04, 0x17
        /*002a*/ 	.short	(.L_15 - .L_14)
.L_14:
        /*002c*/ 	.word	0x00000000
        /*0030*/ 	.short	0x0002
        /*0032*/ 	.short	0x0010
        /*0034*/ 	.byte	0x00, 0xf4, 0x21, 0x00


	//----- nvinfo : EIATTR_KPARAM_INFO
	.align		4
.L_15:
        /*0038*/ 	.byte	0x04, 0x17
        /*003a*/ 	.short	(.L_17 - .L_16)
.L_16:
        /*003c*/ 	.word	0x00000000
        /*0040*/ 	.short	0x0001
        /*0042*/ 	.short	0x0008
        /*0044*/ 	.byte	0x00, 0xf4, 0x21, 0x00


	//----- nvinfo : EIATTR_KPARAM_INFO
	.align		4
.L_17:
        /*0048*/ 	.byte	0x04, 0x17
        /*004a*/ 	.short	(.L_19 - .L_18)
.L_18:
        /*004c*/ 	.word	0x00000000
        /*0050*/ 	.short	0x0000
        /*0052*/ 	.short	0x0000
        /*0054*/ 	.byte	0x00, 0xf4, 0x21, 0x00


	//----- nvinfo : EIATTR_SPARSE_MMA_MASK
	.align		4
.L_19:
        /*0058*/ 	.byte	0x03, 0x50
        /*005a*/ 	.short	0x0000


	//----- nvinfo : EIATTR_MAXREG_COUNT
	.align		4
        /*005c*/ 	.byte	0x03, 0x1b
        /*005e*/ 	.short	0x00ff


	//----- nvinfo : EIATTR_EXIT_INSTR_OFFSETS
	.align		4
        /*0060*/ 	.byte	0x04, 0x1c
        /*0062*/ 	.short	(.L_21 - .L_20)


	//   ....[0]....
.L_20:
        /*0064*/ 	.word	0x000004c0


	//   ....[1]....
        /*0068*/ 	.word	0x000004e0


	//----- nvinfo : EIATTR_REQNTID
	.align		4
.L_21:
        /*006c*/ 	.byte	0x04, 0x10
        /*006e*/ 	.short	(.L_23 - .L_22)
.L_22:
        /*0070*/ 	.word	0x00000080
        /*0074*/ 	.word	0x00000001
        /*0078*/ 	.word	0x00000001


	//----- nvinfo : EIATTR_CBANK_PARAM_SIZE
	.align		4
.L_23:
        /*007c*/ 	.byte	0x03, 0x19
        /*007e*/ 	.short	0x0020


	//----- nvinfo : EIATTR_PARAM_CBANK
	.align		4
        /*0080*/ 	.byte	0x04, 0x0a
        /*0082*/ 	.short	(.L_25 - .L_24)
	.align		4
.L_24:
        /*0084*/ 	.word	index@(.nv.constant0.triton_poi_fused_convolution_16)
        /*0088*/ 	.short	0x0210
        /*008a*/ 	.short	0x0020


	//----- nvinfo : EIATTR_SW_WAR
	.align		4
.L_25:
        /*008c*/ 	.byte	0x04, 0x36
        /*008e*/ 	.short	(.L_27 - .L_26)
.L_26:
        /*0090*/ 	.word	0x00000008
.L_27:


//--------------------- .nv.callgraph             --------------------------
	.section	.nv.callgraph,"",@"SHT_CUDA_CALLGRAPH"
	.align	4
	.sectionentsize	8
	.align		4
        /*0000*/ 	.word	0x00000000
	.align		4
        /*0004*/ 	.word	0xffffffff
	.align		4
        /*0008*/ 	.word	0x00000000
	.align		4
        /*000c*/ 	.word	0xfffffffe
	.align		4
        /*0010*/ 	.word	0x00000000
	.align		4
        /*0014*/ 	.word	0xfffffffd
	.align		4
        /*0018*/ 	.word	0x00000000
	.align		4
        /*001c*/ 	.word	0xfffffffc


//--------------------- .text.triton_poi_fused_convolution_16 --------------------------
	.section	.text.triton_poi_fused_convolution_16,"ax",@progbits
	.sectionflags	@"SHF_BARRIERS=1"
	.align	128
        .global         triton_poi_fused_convolution_16
        .type           triton_poi_fused_convolution_16,@function
        .size           triton_poi_fused_convolution_16,(.L_x_1 - triton_poi_fused_convolution_16)
        .other          triton_poi_fused_convolution_16,@"STO_CUDA_ENTRY STV_DEFAULT"
triton_poi_fused_convolution_16:
.text.triton_poi_fused_convolution_16:
[----:B------:R-:W0:Y:S01]  /*0000*/  LDC R1, c[0x0][0x28] ;  /* 0x00000a00ff017b82 */ /* 0x000e220000000800 */
[----:B------:R-:W1:Y:S07]  /*0010*/  S2R R2, SR_TID.X ;  /* 0x0000000000027919 */ /* 0x000e6e0000002100 */
[----:B------:R-:W2:Y:S01]  /*0020*/  LDC.64 R6, c[0x0][0x210] ;  /* 0x00008400ff067b82 */ /* 0x000ea20000000a00 */
[----:B------:R-:W-:Y:S02]  /*0030*/  CS2R R12, SRZ ;  /* 0x00000000000c7805 */ /* 0x000fe4000001ff00 */
[----:B------:R-:W-:Y:S01]  /*0040*/  CS2R R14, SRZ ;  /* 0x00000000000e7805 */ /* 0x000fe2000001ff00 */
[----:B------:R-:W3:Y:S01]  /*0050*/  S2R R0, SR_CTAID.X ;  /* 0x0000000000007919 */ /* 0x000ee20000002500 */
[----:B------:R-:W-:Y:S01]  /*0060*/  ULDC.64 UR6, c[0x0][0x208] ;  /* 0x0000820000067ab9 */ /* 0x000fe20000000a00 */
[----:B------:R-:W4:Y:S01]  /*0070*/  S2R R3, SR_CTAID.Y ;  /* 0x0000000000037919 */ /* 0x000f220000002600 */
[----:B-1----:R-:W-:Y:S01]  /*0080*/  SHF.R.U32.HI R17, RZ, 0x4, R2 ;  /* 0x00000004ff117819 */ /* 0x002fe20000011602 */
[----:B------:R-:W-:-:S02]  /*0090*/  IMAD.SHL.U32 R21, R2, 0x4, RZ ;  /* 0x0000000402157824 */ /* 0x000fc400078e00ff */
[----:B---3--:R-:W-:Y:S01]  /*00a0*/  IMAD.SHL.U32 R0, R0, 0x40, RZ ;  /* 0x0000004000007824 */ /* 0x008fe200078e00ff */
[----:B------:R-:W-:Y:S01]  /*00b0*/  SGXT.U32 R17, R17, 0x3 ;  /* 0x000000031111781a */ /* 0x000fe20000000000 */
[----:B----4-:R-:W-:-:S03]  /*00c0*/  IMAD.SHL.U32 R20, R3, 0x10, RZ ;  /* 0x0000001003147824 */ /* 0x010fc600078e00ff */
[----:B------:R-:W-:Y:S02]  /*00d0*/  LOP3.LUT R5, R0, 0x3c, R21, 0xf8, !PT ;  /* 0x0000003c00057812 */ /* 0x000fe400078ef815 */
[----:B------:R-:W-:Y:S02]  /*00e0*/  LOP3.LUT R4, R20, R17, RZ, 0xfc, !PT ;  /* 0x0000001114047212 */ /* 0x000fe400078efcff */
[----:B------:R-:W-:-:S03]  /*00f0*/  ISETP.GE.AND P0, PT, R5, 0x40, PT ;  /* 0x000000400500780c */ /* 0x000fc60003f06270 */
[----:B------:R-:W-:-:S04]  /*0100*/  IMAD R9, R4, 0x40, R5 ;  /* 0x0000004004097824 */ /* 0x000fc800078e0205 */
[C---:B------:R-:W-:Y:S02]  /*0110*/  VIADD R11, R9.reuse, 0x200 ;  /* 0x00000200090b7836 */ /* 0x040fe40000000000 */
[----:B--2---:R-:W-:Y:S01]  /*0120*/  IMAD.WIDE R4, R9, 0x4, R6 ;  /* 0x0000000409047825 */ /* 0x004fe200078e0206 */
[----:B------:R-:W-:-:S03]  /*0130*/  CS2R R8, SRZ ;  /* 0x0000000000087805 */ /* 0x000fc6000001ff00 */
[----:B------:R-:W-:Y:S01]  /*0140*/  IMAD.WIDE R6, R11, 0x4, R6 ;  /* 0x000000040b067825 */ /* 0x000fe200078e0206 */
[----:B------:R-:W-:-:S04]  /*0150*/  CS2R R10, SRZ ;  /* 0x00000000000a7805 */ /* 0x000fc8000001ff00 */
[----:B------:R-:W2:Y:S04]  /*0160*/  @!P0 LDG.E.EL.128 R12, desc[UR6][R6.64] ;  /* 0x00000006060c8981 */ /* 0x000ea8000c2e1d00 */
[----:B------:R1:W3:Y:S01]  /*0170*/  @!P0 LDG.E.EL.128 R8, desc[UR6][R4.64] ;  /* 0x0000000604088981 */ /* 0x0002e2000c2e1d00 */
[----:B------:R-:W4:Y:S01]  /*0180*/  S2UR UR5, SR_CgaCtaId ;  /* 0x00000000000579c3 */ /* 0x000f220000008800 */
[----:B------:R-:W-:Y:S01]  /*0190*/  IMAD.SHL.U32 R16, R2, 0x40, RZ ;  /* 0x0000004002107824 */ /* 0x000fe200078e00ff */
[----:B------:R-:W-:-:S04]  /*01a0*/  UMOV UR4, 0x400 ;  /* 0x0000040000047882 */ /* 0x000fc80000000000 */
[----:B------:R-:W-:-:S04]  /*01b0*/  LOP3.LUT R16, R16, 0x3c0, RZ, 0xc0, !PT ;  /* 0x000003c010107812 */ /* 0x000fc800078ec0ff */
[----:B------:R-:W-:Y:S01]  /*01c0*/  LOP3.LUT R17, R16, R17, RZ, 0xfc, !PT ;  /* 0x0000001110117212 */ /* 0x000fe200078efcff */
[----:B----4-:R-:W-:-:S06]  /*01d0*/  UPRMT UR4, UR5, 0x654, UR4 ;  /* 0x0000065405047896 */ /* 0x010fcc0008000004 */
[----:B------:R-:W-:-:S04]  /*01e0*/  VIADD R16, R16, UR4 ;  /* 0x0000000410107c36 */ /* 0x000fc80008000000 */
[----:B------:R-:W-:Y:S01]  /*01f0*/  IMAD R22, R17, 0x4, R16 ;  /* 0x0000000411167824 */ /* 0x000fe200078e0210 */
[----:B------:R-:W-:-:S04]  /*0200*/  LOP3.LUT R18, R21, 0x1fc, RZ, 0xc0, !PT ;  /* 0x000001fc15127812 */ /* 0x000fc800078ec0ff */
[----:B------:R-:W-:Y:S02]  /*0210*/  LOP3.LUT R19, R18, 0x200, RZ, 0xfc, !PT ;  /* 0x0000020012137812 */ /* 0x000fe400078efcff */
[----:B-1----:R-:W-:Y:S02]  /*0220*/  LOP3.LUT R4, R2, 0x7c, RZ, 0xc0, !PT ;  /* 0x0000007c02047812 */ /* 0x002fe400078ec0ff */
[----:B------:R-:W-:Y:S02]  /*0230*/  LOP3.LUT R19, R19, 0x3f0, RZ, 0xc0, !PT ;  /* 0x000003f013137812 */ /* 0x000fe400078ec0ff */
[----:B------:R-:W-:-:S03]  /*0240*/  LEA R5, R4, UR4, 0x2 ;  /* 0x0000000404057c11 */ /* 0x000fc6000f8e10ff */
[----:B------:R-:W-:Y:S02]  /*0250*/  VIADD R19, R19, UR4 ;  /* 0x0000000413137c36 */ /* 0x000fe40008000000 */
[C---:B------:R-:W-:Y:S02]  /*0260*/  IMAD R16, R18.reuse, 0x4, R5 ;  /* 0x0000000412107824 */ /* 0x040fe400078e0205 */
[----:B------:R-:W-:Y:S01]  /*0270*/  IMAD R4, R18, 0x4, R19 ;  /* 0x0000000412047824 */ /* 0x000fe200078e0213 */
[----:B------:R-:W-:Y:S02]  /*0280*/  SHF.R.S32.HI R3, RZ, 0x1b, R3 ;  /* 0x0000001bff037819 */ /* 0x000fe40000011403 */
[----:B------:R-:W-:Y:S02]  /*0290*/  LOP3.LUT R20, R20, 0xc, R21, 0xf8, !PT ;  /* 0x0000000c14147812 */ /* 0x000fe400078ef815 */
[----:B------:R-:W-:-:S04]  /*02a0*/  SGXT R21, R3, 0x1 ;  /* 0x000000010315781a */ /* 0x000fc80000000200 */
[----:B------:R-:W-:Y:S01]  /*02b0*/  LEA.HI R21, R21, R20, RZ, 0x9 ;  /* 0x0000001415157211 */ /* 0x000fe200078f48ff */
[----:B--2---:R-:W-:Y:S04]  /*02c0*/  STS [R22+0x20], R12 ;  /* 0x0000200c16007388 */ /* 0x004fe80000000800 */
[----:B---3--:R-:W-:Y:S04]  /*02d0*/  STS [R22], R8 ;  /* 0x0000000816007388 */ /* 0x008fe80000000800 */
[----:B------:R1:W-:Y:S04]  /*02e0*/  STS [R22+0x50], R9 ;  /* 0x0000500916007388 */ /* 0x0003e80000000800 */
[----:B------:R-:W-:Y:S04]  /*02f0*/  STS [R22+0xa0], R10 ;  /* 0x0000a00a16007388 */ /* 0x000fe80000000800 */
[----:B------:R2:W-:Y:S01]  /*0300*/  STS [R22+0xf0], R11 ;  /* 0x0000f00b16007388 */ /* 0x0005e20000000800 */
[----:B-1----:R-:W1:Y:S03]  /*0310*/  LDC.64 R8, c[0x0][0x218] ;  /* 0x00008600ff087b82 */ /* 0x002e660000000a00 */
[----:B------:R3:W-:Y:S04]  /*0320*/  STS [R22+0x70], R13 ;  /* 0x0000700d16007388 */ /* 0x0007e80000000800 */
[----:B------:R-:W-:Y:S04]  /*0330*/  STS [R22+0xc0], R14 ;  /* 0x0000c00e16007388 */ /* 0x000fe80000000800 */
[----:B------:R4:W-:Y:S01]  /*0340*/  STS [R22+0x110], R15 ;  /* 0x0001100f16007388 */ /* 0x0009e20000000800 */
[----:B------:R-:W-:Y:S01]  /*0350*/  BAR.SYNC.DEFER_BLOCKING 0x0 ;  /* 0x0000000000007b1d */ /* 0x000fe20000010000 */
[----:B--2---:R-:W-:Y:S01]  /*0360*/  SHF.R.U32.HI R11, RZ, 0x2, R2 ;  /* 0x00000002ff0b7819 */ /* 0x004fe20000011602 */
[----:B------:R-:W-:-:S06]  /*0370*/  IMAD.SHL.U32 R10, R21, 0x40, RZ ;  /* 0x00000040150a7824 */ /* 0x000fcc00078e00ff */
[----:B------:R-:W2:Y:S01]  /*0380*/  LDC.64 R2, c[0x0][0x220] ;  /* 0x00008800ff027b82 */ /* 0x000ea20000000a00 */
[----:B------:R-:W-:Y:S01]  /*0390*/  SGXT.U32 R11, R11, 0x5 ;  /* 0x000000050b0b781a */ /* 0x000fe20000000000 */
[----:B------:R-:W5:Y:S04]  /*03a0*/  LDS.128 R16, [R16] ;  /* 0x0000000010107984 */ /* 0x000f680000000c00 */
[----:B------:R-:W2:Y:S01]  /*03b0*/  LDS.128 R4, [R4+0x800] ;  /* 0x0008000004047984 */ /* 0x000ea20000000c00 */
[----:B------:R-:W-:Y:S02]  /*03c0*/  LOP3.LUT R11, R0, R11, RZ, 0xfc, !PT ;  /* 0x0000000b000b7212 */ /* 0x000fe400078efcff */
[----:B------:R-:W-:Y:S02]  /*03d0*/  LOP3.LUT R21, R21, 0xfffffe00, RZ, 0xc0, !PT ;  /* 0xfffffe0015157812 */ /* 0x000fe400078ec0ff */
[----:B------:R-:W-:-:S02]  /*03e0*/  LOP3.LUT R10, R10, 0xffff8000, RZ, 0xc0, !PT ;  /* 0xffff80000a0a7812 */ /* 0x000fc400078ec0ff */
[C---:B------:R-:W-:Y:S02]  /*03f0*/  LOP3.LUT R0, R11.reuse, 0x20, RZ, 0xfc, !PT ;  /* 0x000000200b007812 */ /* 0x040fe400078efcff */
[----:B------:R-:W-:Y:S02]  /*0400*/  IADD3 R10, R10, R20, -R21 ;  /* 0x000000140a0a7210 */ /* 0x000fe40007ffe815 */
[C---:B------:R-:W-:Y:S02]  /*0410*/  ISETP.GE.AND P0, PT, R11.reuse, 0x40, PT ;  /* 0x000000400b00780c */ /* 0x040fe40003f06270 */
[C---:B------:R-:W-:Y:S01]  /*0420*/  ISETP.GE.AND P1, PT, R0.reuse, 0x40, PT ;  /* 0x000000400000780c */ /* 0x040fe20003f26270 */
[--C-:B---3--:R-:W-:Y:S02]  /*0430*/  IMAD R13, R11, 0x200, R10.reuse ;  /* 0x000002000b0d7824 */ /* 0x108fe400078e020a */
[----:B----4-:R-:W-:Y:S02]  /*0440*/  IMAD R15, R0, 0x200, R10 ;  /* 0x00000200000f7824 */ /* 0x010fe400078e020a */
[----:B-1----:R-:W-:-:S04]  /*0450*/  IMAD.WIDE R10, R13, 0x4, R8 ;  /* 0x000000040d0a7825 */ /* 0x002fc800078e0208 */
[----:B------:R-:W-:-:S04]  /*0460*/  IMAD.WIDE R8, R15, 0x4, R8 ;  /* 0x000000040f087825 */ /* 0x000fc800078e0208 */
[----:B--2---:R-:W-:-:S04]  /*0470*/  IMAD.WIDE R12, R13, 0x4, R2 ;  /* 0x000000040d0c7825 */ /* 0x004fc800078e0202 */
[----:B------:R-:W-:Y:S01]  /*0480*/  IMAD.WIDE R2, R15, 0x4, R2 ;  /* 0x000000040f027825 */ /* 0x000fe200078e0202 */
[----:B-----5:R1:W-:Y:S04]  /*0490*/  @!P0 STG.E.128 desc[UR6][R10.64], R16 ;  /* 0x000000100a008986 */ /* 0x0203e8000c101d06 */
[----:B0-----:R1:W-:Y:S04]  /*04a0*/  @!P1 STG.E.128 desc[UR6][R8.64], R4 ;  /* 0x0000000408009986 */ /* 0x0013e8000c101d06 */
[----:B------:R1:W-:Y:S01]  /*04b0*/  @!P0 STG.E.128 desc[UR6][R12.64], R16 ;  /* 0x000000100c008986 */ /* 0x0003e2000c101d06 */
[----:B------:R-:W-:Y:S05]  /*04c0*/  @P1 EXIT ;  /* 0x000000000000194d */ /* 0x000fea0003800000 */
[----:B------:R-:W-:Y:S01]  /*04d0*/  STG.E.128 desc[UR6][R2.64], R4 ;  /* 0x0000000402007986 */ /* 0x000fe2000c101d06 */
[----:B------:R-:W-:Y:S05]  /*04e0*/  EXIT ;  /* 0x000000000000794d */ /* 0x000fea0003800000 */
.L_x_0:
[----:B------:R-:W-:-:S00]  /*04f0*/  BRA `(.L_x_0) ;  /* 0xfffffffc00fc7947 */ /* 0x000fc0000383ffff */
[----:B------:R-:W-:-:S00]  /*0500*/  NOP ;  /* 0x0000000000007918 */ /* 0x000fc00000000000 */
[----:B------:R-:W-:-:S00]  /*0510*/  NOP ;  /* 0x0000000000007918 */ /* 0x000fc00000000000 */
[----:B------:R-:W-:-:S00]  /*0520*/  NOP ;  /* 0x0000000000007918 */ /* 0x000fc00000000000 */
[----:B------:R-:W-:-:S00]  /*0530*/  NOP ;  /* 0x0000000000007918 */ /* 0x000fc00000000000 */
[----:B------:R-:W-:-:S00]  /*0540*/  NOP ;  /* 0x0000000000007918 */ /* 0x000fc00000000000 */
[----:B------:R-:W-:-:S00]  /*0550*/  NOP ;  /* 0x0000000000007918 */ /* 0x000fc00000000000 */
[----:B------:R-:W-:-:S00]  /*0560*/  NOP ;  /* 0x0000000000007918 */ /* 0x000fc00000000000 */
[----:B------:R-:W-:-:S00]  /*0570*/  NOP ;  /* 0x0000000000007918 */ /* 0x000fc00000000000 */
.L_x_1:


//--------------------- .nv.shared.triton_poi_fused_convolution_16 --------------------------
	.section	.nv.shared.triton_poi_fused_convolution_16,"aw",@nobits
	.sectionflags	@""
	.align	16
	.zero		1024


//--------------------- .nv.constant0.triton_poi_fused_convolution_16 --------------------------
	.section	.nv.constant0.triton_poi_fused_convolution_16,"a",@progbits
	.sectionflags	@""
	.align	4
.nv.constant0.triton_poi_fused_convolution_16:
	.zero		560
